//
// Generated by NVIDIA NVVM Compiler
//
// Compiler Build ID: CL-36424714
// Cuda compilation tools, release 13.0, V13.0.88
// Based on NVVM 20.0.0
//

.version 9.0
.target sm_100
.address_size 64

	// .globl	_Z16threshold_kernelPhS_iii

.visible .entry _Z16threshold_kernelPhS_iii(
	.param .u64 .ptr .align 1 _Z16threshold_kernelPhS_iii_param_0,
	.param .u64 .ptr .align 1 _Z16threshold_kernelPhS_iii_param_1,
	.param .u32 _Z16threshold_kernelPhS_iii_param_2,
	.param .u32 _Z16threshold_kernelPhS_iii_param_3,
	.param .u32 _Z16threshold_kernelPhS_iii_param_4
)
{
	.reg .pred 	%p<3>;
	.reg .b16 	%rs<3>;
	.reg .b32 	%r<16>;
	.reg .b64 	%rd<11>;

	ld.param.u64 	%rd2, [_Z16threshold_kernelPhS_iii_param_0];
	ld.param.u64 	%rd3, [_Z16threshold_kernelPhS_iii_param_1];
	ld.param.u32 	%r4, [_Z16threshold_kernelPhS_iii_param_2];
	ld.param.u32 	%r5, [_Z16threshold_kernelPhS_iii_param_3];
	ld.param.u32 	%r3, [_Z16threshold_kernelPhS_iii_param_4];
	cvta.to.global.u64 	%rd1, %rd3;
	mov.u32 	%r6, %ctaid.x;
	mov.u32 	%r7, %ntid.x;
	mov.u32 	%r8, %tid.x;
	mad.lo.s32 	%r9, %r6, %r7, %r8;
	mov.u32 	%r10, %ctaid.y;
	mov.u32 	%r11, %ntid.y;
	mov.u32 	%r12, %tid.y;
	mad.lo.s32 	%r13, %r10, %r11, %r12;
	mad.lo.s32 	%r1, %r4, %r13, %r9;
	mul.lo.s32 	%r14, %r5, %r4;
	setp.ge.s32 	%p1, %r1, %r14;
	@%p1 bra 	$L__BB0_4;
	cvta.to.global.u64 	%rd4, %rd2;
	mul.lo.s32 	%r2, %r1, 3;
	cvt.s64.s32 	%rd5, %r2;
	add.s64 	%rd6, %rd4, %rd5;
	ld.global.u8 	%r15, [%rd6];
	setp.ge.s32 	%p2, %r3, %r15;
	@%p2 bra 	$L__BB0_3;
	add.s64 	%rd10, %rd1, %rd5;
	mov.b16 	%rs2, 255;
	st.global.u8 	[%rd10], %rs2;
	st.global.u8 	[%rd10+1], %rs2;
	st.global.u8 	[%rd10+2], %rs2;
	bra.uni 	$L__BB0_4;
$L__BB0_3:
	add.s64 	%rd8, %rd1, %rd5;
	mov.b16 	%rs1, 0;
	st.global.u8 	[%rd8], %rs1;
	st.global.u8 	[%rd8+1], %rs1;
	st.global.u8 	[%rd8+2], %rs1;
$L__BB0_4:
	ret;

}


// ===== COMPILED SASS (sm_100) =====

	.target	sm_100

	.elftype	@"ET_EXEC"


//--------------------- .note.nv.tkinfo           --------------------------
	.section	.note.nv.tkinfo,"",@"SHT_NOTE"
	.sectionflags	@"SHF_NOTE_NV_TKINFO"
	.tkinfo
        /*0018*/ 	.word	0x00000002
        /*0030*/ 	.string	""
        /*0030*/ 	.string	"ptxas"
        /*0030*/ 	.string	"Cuda compilation tools, release 13.0, V13.0.88"
        /*0030*/ 	.string	"Build cuda_13.0.r13.0/compiler.36424714_0"
        /*0030*/ 	.string	"-arch sm_100 -m 64 "



//--------------------- .note.nv.cuinfo           --------------------------
	.section	.note.nv.cuinfo,"",@"SHT_NOTE"
	.sectionflags	@"SHF_NOTE_NV_CUINFO"
        /*0018*/ 	.short	0x0002
        /*001a*/ 	.short	0x0064
        /*001c*/ 	.short	0x0082
	.zero		2


//--------------------- .nv.info                  --------------------------
	.section	.nv.info,"",@"SHT_CUDA_INFO"
	.align	4


	//----- nvinfo : EIATTR_REGCOUNT
	.align		4
        /*0000*/ 	.byte	0x04, 0x2f
        /*0002*/ 	.short	(.L_1 - .L_0)
	.align		4
.L_0:
        /*0004*/ 	.word	index@(_Z16threshold_kernelPhS_iii)
        /*0008*/ 	.word	0x00000008


	//----- nvinfo : EIATTR_FRAME_SIZE
	.align		4
.L_1:
        /*000c*/ 	.byte	0x04, 0x11
        /*000e*/ 	.short	(.L_3 - .L_2)
	.align		4
.L_2:
        /*0010*/ 	.word	index@(_Z16threshold_kernelPhS_iii)
        /*0014*/ 	.word	0x00000000


	//----- nvinfo : EIATTR_MIN_STACK_SIZE
	.align		4
.L_3:
        /*0018*/ 	.byte	0x04, 0x12
        /*001a*/ 	.short	(.L_5 - .L_4)
	.align		4
.L_4:
        /*001c*/ 	.word	index@(_Z16threshold_kernelPhS_iii)
        /*0020*/ 	.word	0x00000000
.L_5:


//--------------------- .nv.compat                --------------------------
	.section	.nv.compat,"",@"SHT_CUDA_COMPAT_INFO"
	.align	4
        /*0000*/ 	.byte	0x02, 0x09, 0x00, 0x00, 0x02, 0x02, 0x01, 0x00, 0x02, 0x05, 0x05, 0x00, 0x03, 0x07, 0x01, 0x01
        /*0010*/ 	.byte	0x02, 0x03, 0x00, 0x00, 0x02, 0x06, 0x01, 0x00, 0x04, 0x0b, 0x08, 0x00, 0x09, 0x00, 0x00, 0x00
        /*0020*/ 	.byte	0x00, 0x00, 0x00, 0x00


//--------------------- .nv.info._Z16threshold_kernelPhS_iii --------------------------
	.section	.nv.info._Z16threshold_kernelPhS_iii,"",@"SHT_CUDA_INFO"
	.sectionflags	@""
	.align	4


	//----- nvinfo : EIATTR_CUDA_API_VERSION
	.align		4
        /*0000*/ 	.byte	0x04, 0x37
        /*0002*/ 	.short	(.L_7 - .L_6)
.L_6:
        /*0004*/ 	.word	0x00000082


	//----- nvinfo : EIATTR_KPARAM_INFO
	.align		4
.L_7:
        /*0008*/ 	.byte	0x04, 0x17
        /*000a*/ 	.short	(.L_9 - .L_8)
.L_8:
        /*000c*/ 	.word	0x00000000
        /*0010*/ 	.short	0x0004
        /*0012*/ 	.short	0x0018
        /*0014*/ 	.byte	0x00, 0xf0, 0x11, 0x00


	//----- nvinfo : EIATTR_KPARAM_INFO
	.align		4
.L_9:
        /*0018*/ 	.byte	0x04, 0x17
        /*001a*/ 	.short	(.L_11 - .L_10)
.L_10:
        /*001c*/ 	.word	0x00000000
        /*0020*/ 	.short	0x0003
        /*0022*/ 	.short	0x0014
        /*0024*/ 	.byte	0x00, 0xf0, 0x11, 0x00


	//----- nvinfo : EIATTR_KPARAM_INFO
	.align		4
.L_11:
        /*0028*/ 	.byte	0x04, 0x17
        /*002a*/ 	.short	(.L_13 - .L_12)
.L_12:
        /*002c*/ 	.word	0x00000000
        /*0030*/ 	.short	0x0002
        /*0032*/ 	.short	0x0010
        /*0034*/ 	.byte	0x00, 0xf0, 0x11, 0x00


	//----- nvinfo : EIATTR_KPARAM_INFO
	.align		4
.L_13:
        /*0038*/ 	.byte	0x04, 0x17
        /*003a*/ 	.short	(.L_15 - .L_14)
.L_14:
        /*003c*/ 	.word	0x00000000
        /*0040*/ 	.short	0x0001
        /*0042*/ 	.short	0x0008
        /*0044*/ 	.byte	0x00, 0xf5, 0x21, 0x00


	//----- nvinfo : EIATTR_KPARAM_INFO
	.align		4
.L_15:
        /*0048*/ 	.byte	0x04, 0x17
        /*004a*/ 	.short	(.L_17 - .L_16)
.L_16:
        /*004c*/ 	.word	0x00000000
        /*0050*/ 	.short	0x0000
        /*0052*/ 	.short	0x0000
        /*0054*/ 	.byte	0x00, 0xf5, 0x21, 0x00


	//----- nvinfo : EIATTR_SPARSE_MMA_MASK
	.align		4
.L_17:
        /*0058*/ 	.byte	0x03, 0x50
        /*005a*/ 	.short	0x0000


	//----- nvinfo : EIATTR_MAXREG_COUNT
	.align		4
        /*005c*/ 	.byte	0x03, 0x1b
        /*005e*/ 	.short	0x00ff


	//----- nvinfo : EIATTR_MERCURY_ISA_VERSION
	.align		4
        /*0060*/ 	.byte	0x03, 0x5f
        /*0062*/ 	.short	0x0101


	//----- nvinfo : EIATTR_VRC_CTA_INIT_COUNT
	.align		4
        /*0064*/ 	.byte	0x02, 0x4a
	.zero		1
	.zero		1


	//----- nvinfo : EIATTR_EXIT_INSTR_OFFSETS
	.align		4
        /*0068*/ 	.byte	0x04, 0x1c
        /*006a*/ 	.short	(.L_19 - .L_18)


	//   ....[0]....
.L_18:
        /*006c*/ 	.word	0x000000d0


	//   ....[1]....
        /*0070*/ 	.word	0x000001f0


	//   ....[2]....
        /*0074*/ 	.word	0x00000260


	//----- nvinfo : EIATTR_CRS_STACK_SIZE
	.align		4
.L_19:
        /*0078*/ 	.byte	0x04, 0x1e
        /*007a*/ 	.short	(.L_21 - .L_20)
.L_20:
        /*007c*/ 	.word	0x00000000


	//----- nvinfo : EIATTR_CBANK_PARAM_SIZE
	.align		4
.L_21:
        /*0080*/ 	.byte	0x03, 0x19
        /*0082*/ 	.short	0x001c


	//----- nvinfo : EIATTR_PARAM_CBANK
	.align		4
        /*0084*/ 	.byte	0x04, 0x0a
        /*0086*/ 	.short	(.L_23 - .L_22)
	.align		4
.L_22:
        /*0088*/ 	.word	index@(.nv.constant0._Z16threshold_kernelPhS_iii)
        /*008c*/ 	.short	0x0380
        /*008e*/ 	.short	0x001c


	//----- nvinfo : EIATTR_SW_WAR
	.align		4
.L_23:
        /*0090*/ 	.byte	0x04, 0x36
        /*0092*/ 	.short	(.L_25 - .L_24)
.L_24:
        /*0094*/ 	.word	0x00000008
.L_25:


//--------------------- .nv.callgraph             --------------------------
	.section	.nv.callgraph,"",@"SHT_CUDA_CALLGRAPH"
	.align	4
	.sectionentsize	8
	.align		4
        /*0000*/ 	.word	0x00000000
	.align		4
        /*0004*/ 	.word	0xffffffff
	.align		4
        /*0008*/ 	.word	0x00000000
	.align		4
        /*000c*/ 	.word	0xfffffffe
	.align		4
        /*0010*/ 	.word	0x00000000
	.align		4
        /*0014*/ 	.word	0xfffffffd
	.align		4
        /*0018*/ 	.word	0x00000000
	.align		4
        /*001c*/ 	.word	0xfffffffc


//--------------------- .text._Z16threshold_kernelPhS_iii --------------------------
	.section	.text._Z16threshold_kernelPhS_iii,"ax",@progbits
	.align	128
        .global         _Z16threshold_kernelPhS_iii
        .type           _Z16threshold_kernelPhS_iii,@function
        .size           _Z16threshold_kernelPhS_iii,(.L_x_2 - _Z16threshold_kernelPhS_iii)
        .other          _Z16threshold_kernelPhS_iii,@"STO_CUDA_ENTRY STV_DEFAULT"
_Z16threshold_kernelPhS_iii:
.text._Z16threshold_kernelPhS_iii:
[----:B------:R-:W-:Y:S01]  /*0000*/  LDC R1, c[0x0][0x37c] ;  /* 0x0000df00ff017b82 */ /* 0x000fe20000000800 */
[----:B------:R-:W0:Y:S07]  /*0010*/  S2R R3, SR_TID.X ;  /* 0x0000000000037919 */ /* 0x000e2e0000002100 */
[----:B------:R-:W0:Y:S01]  /*0020*/  S2UR UR4, SR_CTAID.X ;  /* 0x00000000000479c3 */ /* 0x000e220000002500 */
[----:B------:R-:W1:Y:S01]  /*0030*/  LDCU.64 UR6, c[0x0][0x390] ;  /* 0x00007200ff0677ac */ /* 0x000e620008000a00 */
[----:B------:R-:W2:Y:S06]  /*0040*/  S2R R5, SR_TID.Y ;  /* 0x0000000000057919 */ /* 0x000eac0000002200 */
[----:B------:R-:W0:Y:S08]  /*0050*/  LDC R0, c[0x0][0x360] ;  /* 0x0000d800ff007b82 */ /* 0x000e300000000800 */
[----:B------:R-:W2:Y:S08]  /*0060*/  S2UR UR5, SR_CTAID.Y ;  /* 0x00000000000579c3 */ /* 0x000eb00000002600 */
[----:B------:R-:W2:Y:S01]  /*0070*/  LDC R2, c[0x0][0x364] ;  /* 0x0000d900ff027b82 */ /* 0x000ea20000000800 */
[----:B0-----:R-:W-:Y:S01]  /*0080*/  IMAD R0, R0, UR4, R3 ;  /* 0x0000000400007c24 */ /* 0x001fe2000f8e0203 */
[----:B-1----:R-:W-:Y:S01]  /*0090*/  UIMAD UR4, UR6, UR7, URZ ;  /* 0x00000007060472a4 */ /* 0x002fe2000f8e02ff */
[----:B--2---:R-:W-:-:S04]  /*00a0*/  IMAD R3, R2, UR5, R5 ;  /* 0x0000000502037c24 */ /* 0x004fc8000f8e0205 */
[----:B------:R-:W-:-:S05]  /*00b0*/  IMAD R0, R3, UR6, R0 ;  /* 0x0000000603007c24 */ /* 0x000fca000f8e0200 */
[----:B------:R-:W-:-:S13]  /*00c0*/  ISETP.GE.AND P0, PT, R0, UR4, PT ;  /* 0x0000000400007c0c */ /* 0x000fda000bf06270 */
[----:B------:R-:W-:Y:S05]  /*00d0*/  @P0 EXIT ;  /* 0x000000000000094d */ /* 0x000fea0003800000 */
[----:B------:R-:W0:Y:S01]  /*00e0*/  LDCU.64 UR6, c[0x0][0x380] ;  /* 0x00007000ff0677ac */ /* 0x000e220008000a00 */
[----:B------:R-:W-:Y:S01]  /*00f0*/  IMAD R0, R0, 0x3, RZ ;  /* 0x0000000300007824 */ /* 0x000fe200078e02ff */
[----:B------:R-:W1:Y:S04]  /*0100*/  LDCU.64 UR4, c[0x0][0x358] ;  /* 0x00006b00ff0477ac */ /* 0x000e680008000a00 */
[----:B------:R-:W-:Y:S02]  /*0110*/  SHF.R.S32.HI R4, RZ, 0x1f, R0 ;  /* 0x0000001fff047819 */ /* 0x000fe40000011400 */
[----:B0-----:R-:W-:Y:S01]  /*0120*/  IADD3 R2, P0, PT, R0, UR6, RZ ;  /* 0x0000000600027c10 */ /* 0x001fe2000ff1e0ff */
[----:B------:R-:W0:Y:S03]  /*0130*/  LDCU UR6, c[0x0][0x398] ;  /* 0x00007300ff0677ac */ /* 0x000e260008000800 */
[----:B------:R-:W-:-:S05]  /*0140*/  IADD3.X R3, PT, PT, R4, UR7, RZ, P0, !PT ;  /* 0x0000000704037c10 */ /* 0x000fca00087fe4ff */
[----:B-1----:R-:W0:Y:S02]  /*0150*/  LDG.E.U8 R2, desc[UR4][R2.64] ;  /* 0x0000000402027981 */ /* 0x002e24000c1e1100 */
[----:B0-----:R-:W-:-:S13]  /*0160*/  ISETP.GT.AND P0, PT, R2, UR6, PT ;  /* 0x0000000602007c0c */ /* 0x001fda000bf04270 */
[----:B------:R-:W-:Y:S05]  /*0170*/  @!P0 BRA `(.L_x_0) ;  /* 0x0000000000208947 */ /* 0x000fea0003800000 */
[----:B------:R-:W0:Y:S02]  /*0180*/  LDCU.64 UR6, c[0x0][0x388] ;  /* 0x00007100ff0677ac */ /* 0x000e240008000a00 */
[----:B0-----:R-:W-:Y:S01]  /*0190*/  IADD3 R2, P0, PT, R0, UR6, RZ ;  /* 0x0000000600027c10 */ /* 0x001fe2000ff1e0ff */
[----:B------:R-:W-:-:S03]  /*01a0*/  IMAD.MOV.U32 R0, RZ, RZ, 0xff ;  /* 0x000000ffff007424 */ /* 0x000fc600078e00ff */
[----:B------:R-:W-:-:S05]  /*01b0*/  IADD3.X R3, PT, PT, R4, UR7, RZ, P0, !PT ;  /* 0x0000000704037c10 */ /* 0x000fca00087fe4ff */
[----:B------:R-:W-:Y:S04]  /*01c0*/  STG.E.U8 desc[UR4][R2.64], R0 ;  /* 0x0000000002007986 */ /* 0x000fe8000c101104 */
[----:B------:R-:W-:Y:S04]  /*01d0*/  STG.E.U8 desc[UR4][R2.64+0x1], R0 ;  /* 0x0000010002007986 */ /* 0x000fe8000c101104 */
[----:B------:R-:W-:Y:S01]  /*01e0*/  STG.E.U8 desc[UR4][R2.64+0x2], R0 ;  /* 0x0000020002007986 */ /* 0x000fe2000c101104 */
[----:B------:R-:W-:Y:S05]  /*01f0*/  EXIT ;  /* 0x000000000000794d */ /* 0x000fea0003800000 */
.L_x_0:
[----:B------:R-:W0:Y:S02]  /*0200*/  LDCU.64 UR6, c[0x0][0x388] ;  /* 0x00007100ff0677ac */ /* 0x000e240008000a00 */
[----:B0-----:R-:W-:-:S04]  /*0210*/  IADD3 R2, P0, PT, R0, UR6, RZ ;  /* 0x0000000600027c10 */ /* 0x001fc8000ff1e0ff */
[----:B------:R-:W-:-:S05]  /*0220*/  IADD3.X R3, PT, PT, R4, UR7, RZ, P0, !PT ;  /* 0x0000000704037c10 */ /* 0x000fca00087fe4ff */
[----:B------:R-:W-:Y:S04]  /*0230*/  STG.E.U8 desc[UR4][R2.64], RZ ;  /* 0x000000ff02007986 */ /* 0x000fe8000c101104 */
[----:B------:R-:W-:Y:S04]  /*0240*/  STG.E.U8 desc[UR4][R2.64+0x1], RZ ;  /* 0x000001ff02007986 */ /* 0x000fe8000c101104 */
[----:B------:R-:W-:Y:S01]  /*0250*/  STG.E.U8 desc[UR4][R2.64+0x2], RZ ;  /* 0x000002ff02007986 */ /* 0x000fe2000c101104 */
[----:B------:R-:W-:Y:S05]  /*0260*/  EXIT ;  /* 0x000000000000794d */ /* 0x000fea0003800000 */
.L_x_1:
[----:B------:R-:W-:-:S00]  /*0270*/  BRA `(.L_x_1) ;  /* 0xfffffffc00fc7947 */ /* 0x000fc0000383ffff */
[----:B------:R-:W-:-:S00]  /*0280*/  NOP ;  /* 0x0000000000007918 */ /* 0x000fc00000000000 */
[----:B------:R-:W-:-:S00]  /*0290*/  NOP ;  /* 0x0000000000007918 */ /* 0x000fc00000000000 */
[----:B------:R-:W-:-:S00]  /*02a0*/  NOP ;  /* 0x0000000000007918 */ /* 0x000fc00000000000 */
[----:B------:R-:W-:-:S00]  /*02b0*/  NOP ;  /* 0x0000000000007918 */ /* 0x000fc00000000000 */
[----:B------:R-:W-:-:S00]  /*02c0*/  NOP ;  /* 0x0000000000007918 */ /* 0x000fc00000000000 */
[----:B------:R-:W-:-:S00]  /*02d0*/  NOP ;  /* 0x0000000000007918 */ /* 0x000fc00000000000 */
[----:B------:R-:W-:-:S00]  /*02e0*/  NOP ;  /* 0x0000000000007918 */ /* 0x000fc00000000000 */
[----:B------:R-:W-:-:S00]  /*02f0*/  NOP ;  /* 0x0000000000007918 */ /* 0x000fc00000000000 */
.L_x_2:


//--------------------- .nv.shared.reserved.0     --------------------------
	.section	.nv.shared.reserved.0,"aw",@nobits
	.weak		__nv_reservedSMEM_offset_0_alias
	.size		__nv_reservedSMEM_offset_0_alias, 0, 64
	.other		__nv_reservedSMEM_offset_0_alias,@"STO_CUDA_RESERVED_SHARED STV_DEFAULT"
__nv_reservedSMEM_offset_0_alias:
	.zero		0
	.zero		64


//--------------------- .nv.constant0._Z16threshold_kernelPhS_iii --------------------------
	.section	.nv.constant0._Z16threshold_kernelPhS_iii,"a",@progbits
	.sectionflags	@""
	.align	4
.nv.constant0._Z16threshold_kernelPhS_iii:
	.zero		924


//--------------------- SYMBOLS --------------------------

	.type		.nv.reservedSmem.offset0,@object
	.size		.nv.reservedSmem.offset0,0x4
